//
// Generated by NVIDIA NVVM Compiler
//
// Compiler Build ID: CL-36424714
// Cuda compilation tools, release 13.0, V13.0.88
// Based on NVVM 20.0.0
//

.version 9.0
.target sm_100
.address_size 64

	// .globl	_Z20fft512_simple_kernelPK6float2PS_i
.const .align 4 .b8 cos_table_512[1024];
.const .align 4 .b8 sin_table_512[1024];
.extern .shared .align 16 .b8 shmem[];

.visible .entry _Z20fft512_simple_kernelPK6float2PS_i(
	.param .u64 .ptr .align 1 _Z20fft512_simple_kernelPK6float2PS_i_param_0,
	.param .u64 .ptr .align 1 _Z20fft512_simple_kernelPK6float2PS_i_param_1,
	.param .u32 _Z20fft512_simple_kernelPK6float2PS_i_param_2
)
{
	.reg .pred 	%p<11>;
	.reg .b32 	%r<84>;
	.reg .b32 	%f<140>;
	.reg .b64 	%rd<49>;

	ld.param.u64 	%rd1, [_Z20fft512_simple_kernelPK6float2PS_i_param_0];
	ld.param.u64 	%rd2, [_Z20fft512_simple_kernelPK6float2PS_i_param_1];
	ld.param.u32 	%r14, [_Z20fft512_simple_kernelPK6float2PS_i_param_2];
	mov.u32 	%r1, %tid.x;
	mov.u32 	%r2, %tid.y;
	mov.u32 	%r15, %ctaid.x;
	shl.b32 	%r16, %r15, 1;
	add.s32 	%r3, %r16, %r1;
	setp.ge.s32 	%p1, %r3, %r14;
	@%p1 bra 	$L__BB0_20;
	cvta.to.global.u64 	%rd3, %rd1;
	shl.b32 	%r17, %r3, 9;
	add.s32 	%r4, %r17, %r2;
	shr.u32 	%r18, %r2, 4;
	shl.b32 	%r19, %r2, 4;
	and.b32  	%r20, %r19, 16;
	shl.b32 	%r21, %r2, 2;
	and.b32  	%r22, %r21, 8;
	or.b32  	%r23, %r20, %r22;
	and.b32  	%r24, %r2, 4;
	or.b32  	%r25, %r24, %r23;
	shr.u32 	%r26, %r2, 2;
	and.b32  	%r27, %r26, 2;
	or.b32  	%r28, %r25, %r27;
	and.b32  	%r29, %r18, 1;
	or.b32  	%r30, %r29, %r28;
	shr.u32 	%r31, %r2, 6;
	shl.b32 	%r32, %r30, 2;
	and.b32  	%r33, %r18, 2;
	or.b32  	%r34, %r32, %r33;
	and.b32  	%r35, %r31, 1;
	or.b32  	%r36, %r35, %r34;
	shr.u32 	%r37, %r2, 8;
	shl.b32 	%r38, %r36, 2;
	and.b32  	%r39, %r31, 2;
	or.b32  	%r40, %r38, %r39;
	and.b32  	%r41, %r37, 1;
	or.b32  	%r42, %r41, %r40;
	shl.b32 	%r43, %r1, 12;
	mov.u32 	%r44, shmem;
	add.s32 	%r5, %r44, %r43;
	shl.b32 	%r45, %r42, 3;
	add.s32 	%r46, %r5, %r45;
	mul.wide.u32 	%rd4, %r4, 8;
	add.s64 	%rd5, %rd3, %rd4;
	ld.global.v2.f32 	{%f1, %f2}, [%rd5];
	st.shared.v2.f32 	[%r46], {%f1, %f2};
	bar.sync 	0;
	and.b32  	%r47, %r2, 1;
	setp.eq.b32 	%p2, %r47, 1;
	shl.b32 	%r48, %r2, 3;
	add.s32 	%r6, %r5, %r48;
	@%p2 bra 	$L__BB0_3;
	ld.const.f32 	%f3, [cos_table_512];
	ld.const.f32 	%f4, [sin_table_512];
	ld.shared.v2.f32 	{%f5, %f6}, [%r6];
	ld.shared.v2.f32 	{%f7, %f8}, [%r6+8];
	mul.f32 	%f9, %f3, %f7;
	mul.f32 	%f10, %f4, %f8;
	sub.f32 	%f11, %f9, %f10;
	mul.f32 	%f12, %f3, %f8;
	fma.rn.f32 	%f13, %f4, %f7, %f12;
	add.f32 	%f14, %f5, %f11;
	add.f32 	%f15, %f6, %f13;
	st.shared.v2.f32 	[%r6], {%f14, %f15};
	sub.f32 	%f16, %f5, %f11;
	sub.f32 	%f17, %f6, %f13;
	st.shared.v2.f32 	[%r6+8], {%f16, %f17};
$L__BB0_3:
	bar.sync 	0;
	and.b32  	%r7, %r2, 3;
	setp.gt.u32 	%p3, %r7, 1;
	@%p3 bra 	$L__BB0_5;
	and.b32  	%r49, %r2, 1020;
	or.b32  	%r50, %r49, %r7;
	shl.b32 	%r51, %r7, 7;
	mul.wide.u32 	%rd6, %r51, 4;
	mov.u64 	%rd7, cos_table_512;
	add.s64 	%rd8, %rd7, %rd6;
	ld.const.f32 	%f18, [%rd8];
	mov.u64 	%rd9, sin_table_512;
	add.s64 	%rd10, %rd9, %rd6;
	ld.const.f32 	%f19, [%rd10];
	shl.b32 	%r52, %r50, 3;
	add.s32 	%r53, %r5, %r52;
	ld.shared.v2.f32 	{%f20, %f21}, [%r53];
	ld.shared.v2.f32 	{%f22, %f23}, [%r53+16];
	mul.f32 	%f24, %f18, %f22;
	mul.f32 	%f25, %f19, %f23;
	sub.f32 	%f26, %f24, %f25;
	mul.f32 	%f27, %f18, %f23;
	fma.rn.f32 	%f28, %f19, %f22, %f27;
	add.f32 	%f29, %f20, %f26;
	add.f32 	%f30, %f21, %f28;
	st.shared.v2.f32 	[%r53], {%f29, %f30};
	sub.f32 	%f31, %f20, %f26;
	sub.f32 	%f32, %f21, %f28;
	st.shared.v2.f32 	[%r53+16], {%f31, %f32};
$L__BB0_5:
	bar.sync 	0;
	and.b32  	%r8, %r2, 7;
	setp.gt.u32 	%p4, %r8, 3;
	@%p4 bra 	$L__BB0_7;
	and.b32  	%r54, %r2, 1016;
	or.b32  	%r55, %r54, %r8;
	shl.b32 	%r56, %r8, 6;
	mul.wide.u32 	%rd11, %r56, 4;
	mov.u64 	%rd12, cos_table_512;
	add.s64 	%rd13, %rd12, %rd11;
	ld.const.f32 	%f33, [%rd13];
	mov.u64 	%rd14, sin_table_512;
	add.s64 	%rd15, %rd14, %rd11;
	ld.const.f32 	%f34, [%rd15];
	shl.b32 	%r57, %r55, 3;
	add.s32 	%r58, %r5, %r57;
	ld.shared.v2.f32 	{%f35, %f36}, [%r58];
	ld.shared.v2.f32 	{%f37, %f38}, [%r58+32];
	mul.f32 	%f39, %f33, %f37;
	mul.f32 	%f40, %f34, %f38;
	sub.f32 	%f41, %f39, %f40;
	mul.f32 	%f42, %f33, %f38;
	fma.rn.f32 	%f43, %f34, %f37, %f42;
	add.f32 	%f44, %f35, %f41;
	add.f32 	%f45, %f36, %f43;
	st.shared.v2.f32 	[%r58], {%f44, %f45};
	sub.f32 	%f46, %f35, %f41;
	sub.f32 	%f47, %f36, %f43;
	st.shared.v2.f32 	[%r58+32], {%f46, %f47};
$L__BB0_7:
	bar.sync 	0;
	and.b32  	%r9, %r2, 15;
	setp.gt.u32 	%p5, %r9, 7;
	@%p5 bra 	$L__BB0_9;
	and.b32  	%r59, %r2, 1008;
	or.b32  	%r60, %r59, %r9;
	shl.b32 	%r61, %r9, 5;
	mul.wide.u32 	%rd16, %r61, 4;
	mov.u64 	%rd17, cos_table_512;
	add.s64 	%rd18, %rd17, %rd16;
	ld.const.f32 	%f48, [%rd18];
	mov.u64 	%rd19, sin_table_512;
	add.s64 	%rd20, %rd19, %rd16;
	ld.const.f32 	%f49, [%rd20];
	shl.b32 	%r62, %r60, 3;
	add.s32 	%r63, %r5, %r62;
	ld.shared.v2.f32 	{%f50, %f51}, [%r63];
	ld.shared.v2.f32 	{%f52, %f53}, [%r63+64];
	mul.f32 	%f54, %f48, %f52;
	mul.f32 	%f55, %f49, %f53;
	sub.f32 	%f56, %f54, %f55;
	mul.f32 	%f57, %f48, %f53;
	fma.rn.f32 	%f58, %f49, %f52, %f57;
	add.f32 	%f59, %f50, %f56;
	add.f32 	%f60, %f51, %f58;
	st.shared.v2.f32 	[%r63], {%f59, %f60};
	sub.f32 	%f61, %f50, %f56;
	sub.f32 	%f62, %f51, %f58;
	st.shared.v2.f32 	[%r63+64], {%f61, %f62};
$L__BB0_9:
	bar.sync 	0;
	and.b32  	%r10, %r2, 31;
	setp.gt.u32 	%p6, %r10, 15;
	@%p6 bra 	$L__BB0_11;
	and.b32  	%r64, %r2, 992;
	or.b32  	%r65, %r64, %r10;
	shl.b32 	%r66, %r10, 4;
	mul.wide.u32 	%rd21, %r66, 4;
	mov.u64 	%rd22, cos_table_512;
	add.s64 	%rd23, %rd22, %rd21;
	ld.const.f32 	%f63, [%rd23];
	mov.u64 	%rd24, sin_table_512;
	add.s64 	%rd25, %rd24, %rd21;
	ld.const.f32 	%f64, [%rd25];
	shl.b32 	%r67, %r65, 3;
	add.s32 	%r68, %r5, %r67;
	ld.shared.v2.f32 	{%f65, %f66}, [%r68];
	ld.shared.v2.f32 	{%f67, %f68}, [%r68+128];
	mul.f32 	%f69, %f63, %f67;
	mul.f32 	%f70, %f64, %f68;
	sub.f32 	%f71, %f69, %f70;
	mul.f32 	%f72, %f63, %f68;
	fma.rn.f32 	%f73, %f64, %f67, %f72;
	add.f32 	%f74, %f65, %f71;
	add.f32 	%f75, %f66, %f73;
	st.shared.v2.f32 	[%r68], {%f74, %f75};
	sub.f32 	%f76, %f65, %f71;
	sub.f32 	%f77, %f66, %f73;
	st.shared.v2.f32 	[%r68+128], {%f76, %f77};
$L__BB0_11:
	bar.sync 	0;
	and.b32  	%r11, %r2, 63;
	setp.gt.u32 	%p7, %r11, 31;
	@%p7 bra 	$L__BB0_13;
	and.b32  	%r69, %r2, 960;
	or.b32  	%r70, %r69, %r11;
	shl.b32 	%r71, %r11, 3;
	mul.wide.u32 	%rd26, %r71, 4;
	mov.u64 	%rd27, cos_table_512;
	add.s64 	%rd28, %rd27, %rd26;
	ld.const.f32 	%f78, [%rd28];
	mov.u64 	%rd29, sin_table_512;
	add.s64 	%rd30, %rd29, %rd26;
	ld.const.f32 	%f79, [%rd30];
	shl.b32 	%r72, %r70, 3;
	add.s32 	%r73, %r5, %r72;
	ld.shared.v2.f32 	{%f80, %f81}, [%r73];
	ld.shared.v2.f32 	{%f82, %f83}, [%r73+256];
	mul.f32 	%f84, %f78, %f82;
	mul.f32 	%f85, %f79, %f83;
	sub.f32 	%f86, %f84, %f85;
	mul.f32 	%f87, %f78, %f83;
	fma.rn.f32 	%f88, %f79, %f82, %f87;
	add.f32 	%f89, %f80, %f86;
	add.f32 	%f90, %f81, %f88;
	st.shared.v2.f32 	[%r73], {%f89, %f90};
	sub.f32 	%f91, %f80, %f86;
	sub.f32 	%f92, %f81, %f88;
	st.shared.v2.f32 	[%r73+256], {%f91, %f92};
$L__BB0_13:
	bar.sync 	0;
	and.b32  	%r12, %r2, 127;
	setp.gt.u32 	%p8, %r12, 63;
	@%p8 bra 	$L__BB0_15;
	and.b32  	%r74, %r2, 896;
	or.b32  	%r75, %r74, %r12;
	shl.b32 	%r76, %r12, 2;
	mul.wide.u32 	%rd31, %r76, 4;
	mov.u64 	%rd32, cos_table_512;
	add.s64 	%rd33, %rd32, %rd31;
	ld.const.f32 	%f93, [%rd33];
	mov.u64 	%rd34, sin_table_512;
	add.s64 	%rd35, %rd34, %rd31;
	ld.const.f32 	%f94, [%rd35];
	shl.b32 	%r77, %r75, 3;
	add.s32 	%r78, %r5, %r77;
	ld.shared.v2.f32 	{%f95, %f96}, [%r78];
	ld.shared.v2.f32 	{%f97, %f98}, [%r78+512];
	mul.f32 	%f99, %f93, %f97;
	mul.f32 	%f100, %f94, %f98;
	sub.f32 	%f101, %f99, %f100;
	mul.f32 	%f102, %f93, %f98;
	fma.rn.f32 	%f103, %f94, %f97, %f102;
	add.f32 	%f104, %f95, %f101;
	add.f32 	%f105, %f96, %f103;
	st.shared.v2.f32 	[%r78], {%f104, %f105};
	sub.f32 	%f106, %f95, %f101;
	sub.f32 	%f107, %f96, %f103;
	st.shared.v2.f32 	[%r78+512], {%f106, %f107};
$L__BB0_15:
	bar.sync 	0;
	and.b32  	%r13, %r2, 255;
	setp.gt.u32 	%p9, %r13, 127;
	@%p9 bra 	$L__BB0_17;
	and.b32  	%r79, %r2, 768;
	or.b32  	%r80, %r79, %r13;
	shl.b32 	%r81, %r13, 1;
	mul.wide.u32 	%rd36, %r81, 4;
	mov.u64 	%rd37, cos_table_512;
	add.s64 	%rd38, %rd37, %rd36;
	ld.const.f32 	%f108, [%rd38];
	mov.u64 	%rd39, sin_table_512;
	add.s64 	%rd40, %rd39, %rd36;
	ld.const.f32 	%f109, [%rd40];
	shl.b32 	%r82, %r80, 3;
	add.s32 	%r83, %r5, %r82;
	ld.shared.v2.f32 	{%f110, %f111}, [%r83];
	ld.shared.v2.f32 	{%f112, %f113}, [%r83+1024];
	mul.f32 	%f114, %f108, %f112;
	mul.f32 	%f115, %f109, %f113;
	sub.f32 	%f116, %f114, %f115;
	mul.f32 	%f117, %f108, %f113;
	fma.rn.f32 	%f118, %f109, %f112, %f117;
	add.f32 	%f119, %f110, %f116;
	add.f32 	%f120, %f111, %f118;
	st.shared.v2.f32 	[%r83], {%f119, %f120};
	sub.f32 	%f121, %f110, %f116;
	sub.f32 	%f122, %f111, %f118;
	st.shared.v2.f32 	[%r83+1024], {%f121, %f122};
$L__BB0_17:
	bar.sync 	0;
	setp.gt.u32 	%p10, %r2, 255;
	@%p10 bra 	$L__BB0_19;
	mul.wide.u32 	%rd41, %r2, 4;
	mov.u64 	%rd42, cos_table_512;
	add.s64 	%rd43, %rd42, %rd41;
	ld.const.f32 	%f123, [%rd43];
	mov.u64 	%rd44, sin_table_512;
	add.s64 	%rd45, %rd44, %rd41;
	ld.const.f32 	%f124, [%rd45];
	ld.shared.v2.f32 	{%f125, %f126}, [%r6];
	ld.shared.v2.f32 	{%f127, %f128}, [%r6+2048];
	mul.f32 	%f129, %f123, %f127;
	mul.f32 	%f130, %f124, %f128;
	sub.f32 	%f131, %f129, %f130;
	mul.f32 	%f132, %f123, %f128;
	fma.rn.f32 	%f133, %f124, %f127, %f132;
	add.f32 	%f134, %f125, %f131;
	add.f32 	%f135, %f126, %f133;
	st.shared.v2.f32 	[%r6], {%f134, %f135};
	sub.f32 	%f136, %f125, %f131;
	sub.f32 	%f137, %f126, %f133;
	st.shared.v2.f32 	[%r6+2048], {%f136, %f137};
$L__BB0_19:
	bar.sync 	0;
	cvta.to.global.u64 	%rd46, %rd2;
	add.s64 	%rd48, %rd46, %rd4;
	ld.shared.v2.f32 	{%f138, %f139}, [%r6];
	st.global.v2.f32 	[%rd48], {%f138, %f139};
$L__BB0_20:
	ret;

}


// ===== COMPILED SASS (sm_100) =====

	.target	sm_100

	.elftype	@"ET_EXEC"


//--------------------- .note.nv.tkinfo           --------------------------
	.section	.note.nv.tkinfo,"",@"SHT_NOTE"
	.sectionflags	@"SHF_NOTE_NV_TKINFO"
	.tkinfo
        /*0018*/ 	.word	0x00000002
        /*0030*/ 	.string	""
        /*0030*/ 	.string	"ptxas"
        /*0030*/ 	.string	"Cuda compilation tools, release 13.0, V13.0.88"
        /*0030*/ 	.string	"Build cuda_13.0.r13.0/compiler.36424714_0"
        /*0030*/ 	.string	"-arch sm_100 -m 64 "



//--------------------- .note.nv.cuinfo           --------------------------
	.section	.note.nv.cuinfo,"",@"SHT_NOTE"
	.sectionflags	@"SHF_NOTE_NV_CUINFO"
        /*0018*/ 	.short	0x0002
        /*001a*/ 	.short	0x0064
        /*001c*/ 	.short	0x0082
	.zero		2


//--------------------- .nv.info                  --------------------------
	.section	.nv.info,"",@"SHT_CUDA_INFO"
	.align	4


	//----- nvinfo : EIATTR_REGCOUNT
	.align		4
        /*0000*/ 	.byte	0x04, 0x2f
        /*0002*/ 	.short	(.L_3 - .L_2)
	.align		4
.L_2:
        /*0004*/ 	.word	index@(_Z20fft512_simple_kernelPK6float2PS_i)
        /*0008*/ 	.word	0x00000017


	//----- nvinfo : EIATTR_FRAME_SIZE
	.align		4
.L_3:
        /*000c*/ 	.byte	0x04, 0x11
        /*000e*/ 	.short	(.L_5 - .L_4)
	.align		4
.L_4:
        /*0010*/ 	.word	index@(_Z20fft512_simple_kernelPK6float2PS_i)
        /*0014*/ 	.word	0x00000000


	//----- nvinfo : EIATTR_MIN_STACK_SIZE
	.align		4
.L_5:
        /*0018*/ 	.byte	0x04, 0x12
        /*001a*/ 	.short	(.L_7 - .L_6)
	.align		4
.L_6:
        /*001c*/ 	.word	index@(_Z20fft512_simple_kernelPK6float2PS_i)
        /*0020*/ 	.word	0x00000000
.L_7:


//--------------------- .nv.compat                --------------------------
	.section	.nv.compat,"",@"SHT_CUDA_COMPAT_INFO"
	.align	4
        /*0000*/ 	.byte	0x02, 0x09, 0x00, 0x00, 0x02, 0x02, 0x01, 0x00, 0x02, 0x05, 0x05, 0x00, 0x03, 0x07, 0x01, 0x01
        /*0010*/ 	.byte	0x02, 0x03, 0x00, 0x00, 0x02, 0x06, 0x01, 0x00, 0x04, 0x0b, 0x08, 0x00, 0x09, 0x00, 0x00, 0x00
        /*0020*/ 	.byte	0x00, 0x00, 0x00, 0x00


//--------------------- .nv.info._Z20fft512_simple_kernelPK6float2PS_i --------------------------
	.section	.nv.info._Z20fft512_simple_kernelPK6float2PS_i,"",@"SHT_CUDA_INFO"
	.sectionflags	@""
	.align	4


	//----- nvinfo : EIATTR_CUDA_API_VERSION
	.align		4
        /*0000*/ 	.byte	0x04, 0x37
        /*0002*/ 	.short	(.L_9 - .L_8)
.L_8:
        /*0004*/ 	.word	0x00000082


	//----- nvinfo : EIATTR_KPARAM_INFO
	.align		4
.L_9:
        /*0008*/ 	.byte	0x04, 0x17
        /*000a*/ 	.short	(.L_11 - .L_10)
.L_10:
        /*000c*/ 	.word	0x00000000
        /*0010*/ 	.short	0x0002
        /*0012*/ 	.short	0x0010
        /*0014*/ 	.byte	0x00, 0xf0, 0x11, 0x00


	//----- nvinfo : EIATTR_KPARAM_INFO
	.align		4
.L_11:
        /*0018*/ 	.byte	0x04, 0x17
        /*001a*/ 	.short	(.L_13 - .L_12)
.L_12:
        /*001c*/ 	.word	0x00000000
        /*0020*/ 	.short	0x0001
        /*0022*/ 	.short	0x0008
        /*0024*/ 	.byte	0x00, 0xf5, 0x21, 0x00


	//----- nvinfo : EIATTR_KPARAM_INFO
	.align		4
.L_13:
        /*0028*/ 	.byte	0x04, 0x17
        /*002a*/ 	.short	(.L_15 - .L_14)
.L_14:
        /*002c*/ 	.word	0x00000000
        /*0030*/ 	.short	0x0000
        /*0032*/ 	.short	0x0000
        /*0034*/ 	.byte	0x00, 0xf5, 0x21, 0x00


	//----- nvinfo : EIATTR_SPARSE_MMA_MASK
	.align		4
.L_15:
        /*0038*/ 	.byte	0x03, 0x50
        /*003a*/ 	.short	0x0000


	//----- nvinfo : EIATTR_MAXREG_COUNT
	.align		4
        /*003c*/ 	.byte	0x03, 0x1b
        /*003e*/ 	.short	0x00ff


	//----- nvinfo : EIATTR_NUM_BARRIERS
	.align		4
        /*0040*/ 	.byte	0x02, 0x4c
        /*0042*/ 	.byte	0x01
	.zero		1


	//----- nvinfo : EIATTR_MERCURY_ISA_VERSION
	.align		4
        /*0044*/ 	.byte	0x03, 0x5f
        /*0046*/ 	.short	0x0101


	//----- nvinfo : EIATTR_VRC_CTA_INIT_COUNT
	.align		4
        /*0048*/ 	.byte	0x02, 0x4a
	.zero		1
	.zero		1


	//----- nvinfo : EIATTR_EXIT_INSTR_OFFSETS
	.align		4
        /*004c*/ 	.byte	0x04, 0x1c
        /*004e*/ 	.short	(.L_17 - .L_16)


	//   ....[0]....
.L_16:
        /*0050*/ 	.word	0x00000060


	//   ....[1]....
        /*0054*/ 	.word	0x00001050


	//----- nvinfo : EIATTR_CRS_STACK_SIZE
	.align		4
.L_17:
        /*0058*/ 	.byte	0x04, 0x1e
        /*005a*/ 	.short	(.L_19 - .L_18)
.L_18:
        /*005c*/ 	.word	0x00000000


	//----- nvinfo : EIATTR_CBANK_PARAM_SIZE
	.align		4
.L_19:
        /*0060*/ 	.byte	0x03, 0x19
        /*0062*/ 	.short	0x0014


	//----- nvinfo : EIATTR_PARAM_CBANK
	.align		4
        /*0064*/ 	.byte	0x04, 0x0a
        /*0066*/ 	.short	(.L_21 - .L_20)
	.align		4
.L_20:
        /*0068*/ 	.word	index@(.nv.constant0._Z20fft512_simple_kernelPK6float2PS_i)
        /*006c*/ 	.short	0x0380
        /*006e*/ 	.short	0x0014


	//----- nvinfo : EIATTR_SW_WAR
	.align		4
.L_21:
        /*0070*/ 	.byte	0x04, 0x36
        /*0072*/ 	.short	(.L_23 - .L_22)
.L_22:
        /*0074*/ 	.word	0x00000008
.L_23:


//--------------------- .nv.callgraph             --------------------------
	.section	.nv.callgraph,"",@"SHT_CUDA_CALLGRAPH"
	.align	4
	.sectionentsize	8
	.align		4
        /*0000*/ 	.word	0x00000000
	.align		4
        /*0004*/ 	.word	0xffffffff
	.align		4
        /*0008*/ 	.word	0x00000000
	.align		4
        /*000c*/ 	.word	0xfffffffe
	.align		4
        /*0010*/ 	.word	0x00000000
	.align		4
        /*0014*/ 	.word	0xfffffffd
	.align		4
        /*0018*/ 	.word	0x00000000
	.align		4
        /*001c*/ 	.word	0xfffffffc


//--------------------- .nv.constant3             --------------------------
	.section	.nv.constant3,"a",@progbits
	.align	4
.nv.constant3:
	.type		cos_table_512,@object
	.size		cos_table_512,(sin_table_512 - cos_table_512)
cos_table_512:
	.zero		1024
	.type		sin_table_512,@object
	.size		sin_table_512,(.L_1 - sin_table_512)
sin_table_512:
	.zero		1024
.L_1:


//--------------------- .text._Z20fft512_simple_kernelPK6float2PS_i --------------------------
	.section	.text._Z20fft512_simple_kernelPK6float2PS_i,"ax",@progbits
	.align	128
        .global         _Z20fft512_simple_kernelPK6float2PS_i
        .type           _Z20fft512_simple_kernelPK6float2PS_i,@function
        .size           _Z20fft512_simple_kernelPK6float2PS_i,(.L_x_19 - _Z20fft512_simple_kernelPK6float2PS_i)
        .other          _Z20fft512_simple_kernelPK6float2PS_i,@"STO_CUDA_ENTRY STV_DEFAULT"
_Z20fft512_simple_kernelPK6float2PS_i:
.text._Z20fft512_simple_kernelPK6float2PS_i:
[----:B------:R-:W-:Y:S01]  /*0000*/  LDC R1, c[0x0][0x37c] ;  /* 0x0000df00ff017b82 */ /* 0x000fe20000000800 */
[----:B------:R-:W0:Y:S01]  /*0010*/  S2R R6, SR_TID.X ;  /* 0x0000000000067919 */ /* 0x000e220000002100 */
[----:B------:R-:W1:Y:S01]  /*0020*/  LDCU UR4, c[0x0][0x390] ;  /* 0x00007200ff0477ac */ /* 0x000e620008000800 */
[----:B------:R-:W0:Y:S02]  /*0030*/  S2R R3, SR_CTAID.X ;  /* 0x0000000000037919 */ /* 0x000e240000002500 */
[----:B0-----:R-:W-:-:S04]  /*0040*/  LEA R3, R3, R6, 0x1 ;  /* 0x0000000603037211 */ /* 0x001fc800078e08ff */
[----:B-1----:R-:W-:-:S13]  /*0050*/  ISETP.GE.AND P0, PT, R3, UR4, PT ;  /* 0x0000000403007c0c */ /* 0x002fda000bf06270 */
[----:B------:R-:W-:Y:S05]  /*0060*/  @P0 EXIT ;  /* 0x000000000000094d */ /* 0x000fea0003800000 */
[----:B------:R-:W0:Y:S01]  /*0070*/  S2R R0, SR_TID.Y ;  /* 0x0000000000007919 */ /* 0x000e220000002200 */
[----:B------:R-:W1:Y:S01]  /*0080*/  LDC.64 R8, c[0x0][0x380] ;  /* 0x0000e000ff087b82 */ /* 0x000e620000000a00 */
[----:B------:R-:W2:Y:S01]  /*0090*/  LDCU.64 UR6, c[0x0][0x358] ;  /* 0x00006b00ff0677ac */ /* 0x000ea20008000a00 */
[----:B0-----:R-:W-:-:S05]  /*00a0*/  LEA R2, R3, R0, 0x9 ;  /* 0x0000000003027211 */ /* 0x001fca00078e48ff */
[----:B-1----:R-:W-:-:S06]  /*00b0*/  IMAD.WIDE.U32 R8, R2, 0x8, R8 ;  /* 0x0000000802087825 */ /* 0x002fcc00078e0008 */
[----:B--2---:R-:W2:Y:S01]  /*00c0*/  LDG.E.64 R8, desc[UR6][R8.64] ;  /* 0x0000000608087981 */ /* 0x004ea2000c1e1b00 */
[C---:B------:R-:W-:Y:S01]  /*00d0*/  SHF.L.U32 R3, R0.reuse, 0x4, RZ ;  /* 0x0000000400037819 */ /* 0x040fe200000006ff */
[----:B------:R-:W0:Y:S01]  /*00e0*/  S2UR UR5, SR_CgaCtaId ;  /* 0x00000000000579c3 */ /* 0x000e220000008800 */
[C---:B------:R-:W-:Y:S01]  /*00f0*/  SHF.L.U32 R4, R0.reuse, 0x2, RZ ;  /* 0x0000000200047819 */ /* 0x040fe200000006ff */
[----:B------:R-:W-:Y:S01]  /*0100*/  UMOV UR4, 0x400 ;  /* 0x0000040000047882 */ /* 0x000fe20000000000 */
[----:B------:R-:W-:Y:S01]  /*0110*/  LOP3.LUT R3, R3, 0x10, RZ, 0xc0, !PT ;  /* 0x0000001003037812 */ /* 0x000fe200078ec0ff */
[----:B------:R-:W-:Y:S01]  /*0120*/  BSSY.RECONVERGENT B0, `(.L_x_0) ;  /* 0x0000037000007945 */ /* 0x000fe20003800200 */
[----:B------:R-:W-:Y:S02]  /*0130*/  ISETP.GT.U32.AND P0, PT, R0, 0xff, PT ;  /* 0x000000ff0000780c */ /* 0x000fe40003f04070 */
[----:B------:R-:W-:Y:S02]  /*0140*/  LOP3.LUT R3, R3, 0x8, R4, 0xf8, !PT ;  /* 0x0000000803037812 */ /* 0x000fe400078ef804 */
[----:B------:R-:W-:-:S02]  /*0150*/  SHF.R.U32.HI R4, RZ, 0x2, R0 ;  /* 0x00000002ff047819 */ /* 0x000fc40000011600 */
[----:B------:R-:W-:Y:S02]  /*0160*/  LOP3.LUT R3, R3, 0x4, R0, 0xf8, !PT ;  /* 0x0000000403037812 */ /* 0x000fe400078ef800 */
[C---:B------:R-:W-:Y:S02]  /*0170*/  LOP3.LUT R17, R0.reuse, 0x3, RZ, 0xc0, !PT ;  /* 0x0000000300117812 */ /* 0x040fe400078ec0ff */
[----:B------:R-:W-:Y:S02]  /*0180*/  LOP3.LUT R4, R3, 0x2, R4, 0xf8, !PT ;  /* 0x0000000203047812 */ /* 0x000fe400078ef804 */
[----:B------:R-:W-:Y:S02]  /*0190*/  SHF.R.U32.HI R3, RZ, 0x4, R0 ;  /* 0x00000004ff037819 */ /* 0x000fe40000011600 */
[----:B------:R-:W-:Y:S02]  /*01a0*/  LOP3.LUT R11, R0, 0x7, RZ, 0xc0, !PT ;  /* 0x00000007000b7812 */ /* 0x000fe400078ec0ff */
[----:B------:R-:W-:-:S02]  /*01b0*/  LOP3.LUT R4, R4, 0x1, R3, 0xf8, !PT ;  /* 0x0000000104047812 */ /* 0x000fc400078ef803 */
[----:B------:R-:W-:Y:S01]  /*01c0*/  LOP3.LUT R5, R3, 0x2, RZ, 0xc0, !PT ;  /* 0x0000000203057812 */ /* 0x000fe200078ec0ff */
[----:B0-----:R-:W-:Y:S01]  /*01d0*/  ULEA UR4, UR5, UR4, 0x18 ;  /* 0x0000000405047291 */ /* 0x001fe2000f8ec0ff */
[----:B------:R-:W-:Y:S02]  /*01e0*/  SHF.R.U32.HI R3, RZ, 0x6, R0 ;  /* 0x00000006ff037819 */ /* 0x000fe40000011600 */
[----:B------:R-:W-:Y:S02]  /*01f0*/  LEA R4, R4, R5, 0x2 ;  /* 0x0000000504047211 */ /* 0x000fe400078e10ff */
[----:B------:R-:W-:Y:S02]  /*0200*/  LOP3.LUT R5, R3, 0x1, RZ, 0xc0, !PT ;  /* 0x0000000103057812 */ /* 0x000fe400078ec0ff */
[----:B------:R-:W-:Y:S02]  /*0210*/  LOP3.LUT R10, R0, 0xf, RZ, 0xc0, !PT ;  /* 0x0000000f000a7812 */ /* 0x000fe400078ec0ff */
[----:B------:R-:W-:-:S02]  /*0220*/  IADD3 R4, PT, PT, R4, R5, RZ ;  /* 0x0000000504047210 */ /* 0x000fc40007ffe0ff */
[----:B------:R-:W-:Y:S02]  /*0230*/  LOP3.LUT R5, R3, 0x2, RZ, 0xc0, !PT ;  /* 0x0000000203057812 */ /* 0x000fe400078ec0ff */
[----:B------:R-:W-:Y:S02]  /*0240*/  SHF.R.U32.HI R3, RZ, 0x8, R0 ;  /* 0x00000008ff037819 */ /* 0x000fe40000011600 */
[----:B------:R-:W-:Y:S02]  /*0250*/  LEA R4, R4, R5, 0x2 ;  /* 0x0000000504047211 */ /* 0x000fe400078e10ff */
[----:B------:R-:W-:Y:S02]  /*0260*/  LOP3.LUT R5, R3, 0x1, RZ, 0xc0, !PT ;  /* 0x0000000103057812 */ /* 0x000fe400078ec0ff */
[----:B------:R-:W-:Y:S02]  /*0270*/  LEA R3, R6, UR4, 0xc ;  /* 0x0000000406037c11 */ /* 0x000fe4000f8e60ff */
[----:B------:R-:W-:-:S02]  /*0280*/  IADD3 R4, PT, PT, R4, R5, RZ ;  /* 0x0000000504047210 */ /* 0x000fc40007ffe0ff */
[----:B------:R-:W-:Y:S02]  /*0290*/  LOP3.LUT R5, R0, 0x1, RZ, 0xc0, !PT ;  /* 0x0000000100057812 */ /* 0x000fe400078ec0ff */
[----:B------:R-:W-:Y:S02]  /*02a0*/  LEA R12, R4, R3, 0x3 ;  /* 0x00000003040c7211 */ /* 0x000fe400078e18ff */
[----:B------:R-:W-:Y:S02]  /*02b0*/  ISETP.NE.U32.AND P6, PT, R5, 0x1, PT ;  /* 0x000000010500780c */ /* 0x000fe40003fc5070 */
[----:B------:R-:W-:Y:S02]  /*02c0*/  P2R R4, PR, RZ, 0x1 ;  /* 0x00000001ff047803 */ /* 0x000fe40000000000 */
[C---:B------:R-:W-:Y:S02]  /*02d0*/  LOP3.LUT R4, R0.reuse, 0x1f, RZ, 0xc0, !PT ;  /* 0x0000001f00047812 */ /* 0x040fe400078ec0ff */
[----:B------:R-:W-:-:S02]  /*02e0*/  LOP3.LUT R5, R0, 0x3f, RZ, 0xc0, !PT ;  /* 0x0000003f00057812 */ /* 0x000fc400078ec0ff */
[C---:B------:R-:W-:Y:S02]  /*02f0*/  LOP3.LUT R6, R0.reuse, 0x7f, RZ, 0xc0, !PT ;  /* 0x0000007f00067812 */ /* 0x040fe400078ec0ff */
[----:B------:R-:W-:Y:S02]  /*0300*/  LOP3.LUT R7, R0, 0xff, RZ, 0xc0, !PT ;  /* 0x000000ff00077812 */ /* 0x000fe400078ec0ff */
[----:B------:R-:W-:Y:S02]  /*0310*/  ISETP.GT.U32.AND P5, PT, R17, 0x1, PT ;  /* 0x000000011100780c */ /* 0x000fe40003fa4070 */
[----:B------:R-:W-:Y:S02]  /*0320*/  ISETP.GT.U32.AND P4, PT, R11, 0x3, PT ;  /* 0x000000030b00780c */ /* 0x000fe40003f84070 */
[----:B------:R-:W-:Y:S02]  /*0330*/  ISETP.GT.U32.AND P3, PT, R10, 0x7, PT ;  /* 0x000000070a00780c */ /* 0x000fe40003f64070 */
[----:B------:R-:W-:-:S02]  /*0340*/  ISETP.GT.U32.AND P2, PT, R4, 0xf, PT ;  /* 0x0000000f0400780c */ /* 0x000fc40003f44070 */
[----:B------:R-:W-:Y:S02]  /*0350*/  ISETP.GT.U32.AND P1, PT, R5, 0x1f, PT ;  /* 0x0000001f0500780c */ /* 0x000fe40003f24070 */
[----:B------:R-:W-:Y:S01]  /*0360*/  ISETP.GT.U32.AND P0, PT, R6, 0x3f, PT ;  /* 0x0000003f0600780c */ /* 0x000fe20003f04070 */
[----:B--2---:R0:W-:Y:S02]  /*0370*/  STS.64 [R12], R8 ;  /* 0x000000080c007388 */ /* 0x0041e40000000a00 */
[----:B0-----:R-:W-:Y:S01]  /*0380*/  IMAD R8, R0, 0x8, R3 ;  /* 0x0000000800087824 */ /* 0x001fe200078e0203 */
[----:B------:R-:W-:Y:S06]  /*0390*/  BAR.SYNC.DEFER_BLOCKING 0x0 ;  /* 0x0000000000007b1d */ /* 0x000fec0000010000 */
[----:B------:R-:W-:Y:S05]  /*03a0*/  @!P6 BRA `(.L_x_1) ;  /* 0x000000000038e947 */ /* 0x000fea0003800000 */
[----:B------:R-:W0:Y:S01]  /*03b0*/  LDS.64 R14, [R8+0x8] ;  /* 0x00000800080e7984 */ /* 0x000e220000000a00 */
[----:B------:R-:W0:Y:S03]  /*03c0*/  LDCU UR5, c[0x3][URZ] ;  /* 0x00c00000ff0577ac */ /* 0x000e260008000800 */
[----:B------:R-:W1:Y:S01]  /*03d0*/  LDS.64 R12, [R8] ;  /* 0x00000000080c7984 */ /* 0x000e620000000a00 */
[----:B------:R-:W2:Y:S01]  /*03e0*/  LDCU UR4, c[0x3][0x400] ;  /* 0x00c08000ff0477ac */ /* 0x000ea20008000800 */
[C---:B0-----:R-:W-:Y:S01]  /*03f0*/  FMUL R9, R15.reuse, UR5 ;  /* 0x000000050f097c20 */ /* 0x041fe20008400000 */
[----:B--2---:R-:W-:-:S03]  /*0400*/  FMUL R15, R15, UR4 ;  /* 0x000000040f0f7c20 */ /* 0x004fc60008400000 */
[C---:B------:R-:W-:Y:S01]  /*0410*/  FFMA R16, R14.reuse, UR4, R9 ;  /* 0x000000040e107c23 */ /* 0x040fe20008000009 */
[----:B------:R-:W-:-:S03]  /*0420*/  FFMA R9, R14, UR5, -R15 ;  /* 0x000000050e097c23 */ /* 0x000fc6000800080f */
[C-C-:B-1----:R-:W-:Y:S01]  /*0430*/  FADD R15, R13.reuse, R16.reuse ;  /* 0x000000100d0f7221 */ /* 0x142fe20000000000 */
[C-C-:B------:R-:W-:Y:S01]  /*0440*/  FADD R14, R12.reuse, R9.reuse ;  /* 0x000000090c0e7221 */ /* 0x140fe20000000000 */
[----:B------:R-:W-:Y:S01]  /*0450*/  FADD R13, R13, -R16 ;  /* 0x800000100d0d7221 */ /* 0x000fe20000000000 */
[----:B------:R-:W-:-:S03]  /*0460*/  FADD R12, R12, -R9 ;  /* 0x800000090c0c7221 */ /* 0x000fc60000000000 */
[----:B------:R0:W-:Y:S04]  /*0470*/  STS.64 [R8], R14 ;  /* 0x0000000e08007388 */ /* 0x0001e80000000a00 */
[----:B------:R0:W-:Y:S02]  /*0480*/  STS.64 [R8+0x8], R12 ;  /* 0x0000080c08007388 */ /* 0x0001e40000000a00 */
.L_x_1:
[----:B------:R-:W-:Y:S05]  /*0490*/  BSYNC.RECONVERGENT B0 ;  /* 0x0000000000007941 */ /* 0x000fea0003800200 */
.L_x_0:
[----:B------:R-:W-:Y:S01]  /*04a0*/  BAR.SYNC.DEFER_BLOCKING 0x0 ;  /* 0x0000000000007b1d */ /* 0x000fe20000010000 */
[----:B------:R-:W-:-:S05]  /*04b0*/  ISETP.GT.U32.AND P6, PT, R7, 0x7f, PT ;  /* 0x0000007f0700780c */ /* 0x000fca0003fc4070 */
[----:B------:R-:W-:Y:S04]  /*04c0*/  BSSY.RECONVERGENT B0, `(.L_x_2) ;  /* 0x0000015000007945 */ /* 0x000fe80003800200 */
[----:B------:R-:W-:Y:S05]  /*04d0*/  @P5 BRA `(.L_x_3) ;  /* 0x00000000004c5947 */ /* 0x000fea0003800000 */
[----:B------:R-:W-:Y:S02]  /*04e0*/  SHF.L.U32 R17, R17, 0x7, RZ ;  /* 0x0000000711117819 */ /* 0x000fe400000006ff */
[----:B------:R-:W-:Y:S02]  /*04f0*/  LOP3.LUT R9, R0, 0x3fc, RZ, 0xc0, !PT ;  /* 0x000003fc00097812 */ /* 0x000fe400078ec0ff */
[----:B------:R-:W-:Y:S02]  /*0500*/  SHF.L.U32 R17, R17, 0x2, RZ ;  /* 0x0000000211117819 */ /* 0x000fe400000006ff */
[----:B0-----:R-:W-:Y:S02]  /*0510*/  LOP3.LUT R12, R9, 0x3, R0, 0xf8, !PT ;  /* 0x00000003090c7812 */ /* 0x001fe400078ef800 */
[----:B------:R-:W0:Y:S02]  /*0520*/  LDC R9, c[0x3][R17] ;  /* 0x00c0000011097b82 */ /* 0x000e240000000800 */
[----:B------:R-:W-:-:S05]  /*0530*/  LEA R18, R12, R3, 0x3 ;  /* 0x000000030c127211 */ /* 0x000fca00078e18ff */
[----:B------:R-:W0:Y:S01]  /*0540*/  LDS.64 R14, [R18+0x10] ;  /* 0x00001000120e7984 */ /* 0x000e220000000a00 */
[----:B------:R-:W1:Y:S03]  /*0550*/  LDC R16, c[0x3][R17+0x400] ;  /* 0x00c1000011107b82 */ /* 0x000e660000000800 */
[----:B------:R-:W2:Y:S01]  /*0560*/  LDS.64 R12, [R18] ;  /* 0x00000000120c7984 */ /* 0x000ea20000000a00 */
[-C--:B0-----:R-:W-:Y:S01]  /*0570*/  FMUL R19, R9, R15.reuse ;  /* 0x0000000f09137220 */ /* 0x081fe20000400000 */
[----:B-1----:R-:W-:-:S03]  /*0580*/  FMUL R20, R16, R15 ;  /* 0x0000000f10147220 */ /* 0x002fc60000400000 */
[-C--:B------:R-:W-:Y:S01]  /*0590*/  FFMA R16, R16, R14.reuse, R19 ;  /* 0x0000000e10107223 */ /* 0x080fe20000000013 */
[----:B------:R-:W-:-:S03]  /*05a0*/  FFMA R9, R9, R14, -R20 ;  /* 0x0000000e09097223 */ /* 0x000fc60000000814 */
[C-C-:B--2---:R-:W-:Y:S01]  /*05b0*/  FADD R15, R13.reuse, R16.reuse ;  /* 0x000000100d0f7221 */ /* 0x144fe20000000000 */
[----:B------:R-:W-:Y:S01]  /*05c0*/  FADD R13, R13, -R16 ;  /* 0x800000100d0d7221 */ /* 0x000fe20000000000 */
[C-C-:B------:R-:W-:Y:S01]  /*05d0*/  FADD R14, R12.reuse, R9.reuse ;  /* 0x000000090c0e7221 */ /* 0x140fe20000000000 */
[----:B------:R-:W-:-:S04]  /*05e0*/  FADD R12, R12, -R9 ;  /* 0x800000090c0c7221 */ /* 0x000fc80000000000 */
[----:B------:R1:W-:Y:S04]  /*05f0*/  STS.64 [R18], R14 ;  /* 0x0000000e12007388 */ /* 0x0003e80000000a00 */
[----:B------:R1:W-:Y:S02]  /*0600*/  STS.64 [R18+0x10], R12 ;  /* 0x0000100c12007388 */ /* 0x0003e40000000a00 */
.L_x_3:
[----:B------:R-:W-:Y:S05]  /*0610*/  BSYNC.RECONVERGENT B0 ;  /* 0x0000000000007941 */ /* 0x000fea0003800200 */
.L_x_2:
[----:B------:R-:W-:Y:S06]  /*0620*/  BAR.SYNC.DEFER_BLOCKING 0x0 ;  /* 0x0000000000007b1d */ /* 0x000fec0000010000 */
[----:B------:R-:W-:Y:S04]  /*0630*/  BSSY.RECONVERGENT B0, `(.L_x_4) ;  /* 0x0000015000007945 */ /* 0x000fe80003800200 */
[----:B------:R-:W-:Y:S05]  /*0640*/  @P4 BRA `(.L_x_5) ;  /* 0x00000000004c4947 */ /* 0x000fea0003800000 */
[----:B------:R-:W-:Y:S02]  /*0650*/  SHF.L.U32 R11, R11, 0x6, RZ ;  /* 0x000000060b0b7819 */ /* 0x000fe400000006ff */
[----:B------:R-:W-:Y:S02]  /*0660*/  LOP3.LUT R9, R0, 0x3f8, RZ, 0xc0, !PT ;  /* 0x000003f800097812 */ /* 0x000fe400078ec0ff */
[----:B------:R-:W-:Y:S02]  /*0670*/  SHF.L.U32 R11, R11, 0x2, RZ ;  /* 0x000000020b0b7819 */ /* 0x000fe400000006ff */
[----:B01----:R-:W-:Y:S02]  /*0680*/  LOP3.LUT R12, R9, 0x7, R0, 0xf8, !PT ;  /* 0x00000007090c7812 */ /* 0x003fe400078ef800 */
        /* <DEDUP_REMOVED lines=15> */
.L_x_5:
[----:B------:R-:W-:Y:S05]  /*0780*/  BSYNC.RECONVERGENT B0 ;  /* 0x0000000000007941 */ /* 0x000fea0003800200 */
.L_x_4:
[----:B------:R-:W-:Y:S06]  /*0790*/  BAR.SYNC.DEFER_BLOCKING 0x0 ;  /* 0x0000000000007b1d */ /* 0x000fec0000010000 */
[----:B------:R-:W-:Y:S04]  /*07a0*/  BSSY.RECONVERGENT B0, `(.L_x_6) ;  /* 0x0000015000007945 */ /* 0x000fe80003800200 */
[----:B------:R-:W-:Y:S05]  /*07b0*/  @P3 BRA `(.L_x_7) ;  /* 0x00000000004c3947 */ /* 0x000fea0003800000 */
[----:B------:R-:W-:Y:S01]  /*07c0*/  IMAD.SHL.U32 R10, R10, 0x20, RZ ;  /* 0x000000200a0a7824 */ /* 0x000fe200078e00ff */
[----:B------:R-:W-:-:S04]  /*07d0*/  LOP3.LUT R9, R0, 0x3f0, RZ, 0xc0, !PT ;  /* 0x000003f000097812 */ /* 0x000fc800078ec0ff */
[----:B012---:R-:W-:Y:S02]  /*07e0*/  SHF.L.U32 R14, R10, 0x2, RZ ;  /* 0x000000020a0e7819 */ /* 0x007fe400000006ff */
[----:B------:R-:W-:Y:S02]  /*07f0*/  LOP3.LUT R10, R9, 0xf, R0, 0xf8, !PT ;  /* 0x0000000f090a7812 */ /* 0x000fe400078ef800 */
        /* <DEDUP_REMOVED lines=15> */
.L_x_7:
[----:B------:R-:W-:Y:S05]  /*08f0*/  BSYNC.RECONVERGENT B0 ;  /* 0x0000000000007941 */ /* 0x000fea0003800200 */
.L_x_6:
[----:B------:R-:W-:Y:S06]  /*0900*/  BAR.SYNC.DEFER_BLOCKING 0x0 ;  /* 0x0000000000007b1d */ /* 0x000fec0000010000 */
[----:B------:R-:W-:Y:S04]  /*0910*/  BSSY.RECONVERGENT B0, `(.L_x_8) ;  /* 0x0000015000007945 */ /* 0x000fe80003800200 */
[----:B------:R-:W-:Y:S05]  /*0920*/  @P2 BRA `(.L_x_9) ;  /* 0x00000000004c2947 */ /* 0x000fea0003800000 */
[----:B------:R-:W-:Y:S02]  /*0930*/  SHF.L.U32 R4, R4, 0x4, RZ ;  /* 0x0000000404047819 */ /* 0x000fe400000006ff */
[----:B------:R-:W-:Y:S02]  /*0940*/  LOP3.LUT R9, R0, 0x3e0, RZ, 0xc0, !PT ;  /* 0x000003e000097812 */ /* 0x000fe400078ec0ff */
[----:B012---:R-:W-:Y:S02]  /*0950*/  SHF.L.U32 R14, R4, 0x2, RZ ;  /* 0x00000002040e7819 */ /* 0x007fe400000006ff */
[----:B------:R-:W-:Y:S02]  /*0960*/  LOP3.LUT R4, R9, 0x1f, R0, 0xf8, !PT ;  /* 0x0000001f09047812 */ /* 0x000fe400078ef800 */
[----:B------:R-:W0:Y:S02]  /*0970*/  LDC R9, c[0x3][R14] ;  /* 0x00c000000e097b82 */ /* 0x000e240000000800 */
[----:B------:R-:W-:-:S05]  /*0980*/  LEA R4, R4, R3, 0x3 ;  /* 0x0000000304047211 */ /* 0x000fca00078e18ff */
[----:B---3--:R-:W0:Y:S01]  /*0990*/  LDS.64 R12, [R4+0x80] ;  /* 0x00008000040c7984 */ /* 0x008e220000000a00 */
        /* <DEDUP_REMOVED lines=12> */
.L_x_9:
[----:B------:R-:W-:Y:S05]  /*0a60*/  BSYNC.RECONVERGENT B0 ;  /* 0x0000000000007941 */ /* 0x000fea0003800200 */
.L_x_8:
[----:B------:R-:W-:Y:S06]  /*0a70*/  BAR.SYNC.DEFER_BLOCKING 0x0 ;  /* 0x0000000000007b1d */ /* 0x000fec0000010000 */
[----:B------:R-:W-:Y:S04]  /*0a80*/  BSSY.RECONVERGENT B0, `(.L_x_10) ;  /* 0x0000015000007945 */ /* 0x000fe80003800200 */
[----:B------:R-:W-:Y:S05]  /*0a90*/  @P1 BRA `(.L_x_11) ;  /* 0x00000000004c1947 */ /* 0x000fea0003800000 */
[----:B----4-:R-:W-:Y:S02]  /*0aa0*/  SHF.L.U32 R4, R5, 0x3, RZ ;  /* 0x0000000305047819 */ /* 0x010fe400000006ff */
[----:B------:R-:W-:Y:S02]  /*0ab0*/  LOP3.LUT R5, R0, 0x3c0, RZ, 0xc0, !PT ;  /* 0x000003c000057812 */ /* 0x000fe400078ec0ff */
[----:B------:R-:W-:Y:S02]  /*0ac0*/  SHF.L.U32 R9, R4, 0x2, RZ ;  /* 0x0000000204097819 */ /* 0x000fe400000006ff */
[----:B------:R-:W-:Y:S02]  /*0ad0*/  LOP3.LUT R4, R5, 0x3f, R0, 0xf8, !PT ;  /* 0x0000003f05047812 */ /* 0x000fe400078ef800 */
[----:B---3--:R-:W3:Y:S03]  /*0ae0*/  LDC R10, c[0x3][R9] ;  /* 0x00c00000090a7b82 */ /* 0x008ee60000000800 */
[----:B012---:R-:W-:-:S05]  /*0af0*/  IMAD R12, R4, 0x8, R3 ;  /* 0x00000008040c7824 */ /* 0x007fca00078e0203 */
[----:B------:R-:W0:Y:S01]  /*0b00*/  LDC R11, c[0x3][R9+0x400] ;  /* 0x00c10000090b7b82 */ /* 0x000e220000000800 */
[----:B------:R-:W3:Y:S04]  /*0b10*/  LDS.64 R14, [R12+0x100] ;  /* 0x000100000c0e7984 */ /* 0x000ee80000000a00 */
[----:B------:R-:W1:Y:S01]  /*0b20*/  LDS.64 R4, [R12] ;  /* 0x000000000c047984 */ /* 0x000e620000000a00 */
[-C--:B---3--:R-:W-:Y:S01]  /*0b30*/  FMUL R16, R10, R15.reuse ;  /* 0x0000000f0a107220 */ /* 0x088fe20000400000 */
[----:B0-----:R-:W-:-:S03]  /*0b40*/  FMUL R15, R11, R15 ;  /* 0x0000000f0b0f7220 */ /* 0x001fc60000400000 */
[-C--:B------:R-:W-:Y:S01]  /*0b50*/  FFMA R16, R11, R14.reuse, R16 ;  /* 0x0000000e0b107223 */ /* 0x080fe20000000010 */
[----:B------:R-:W-:-:S03]  /*0b60*/  FFMA R15, R10, R14, -R15 ;  /* 0x0000000e0a0f7223 */ /* 0x000fc6000000080f */
[C-C-:B-1----:R-:W-:Y:S01]  /*0b70*/  FADD R11, R5.reuse, R16.reuse ;  /* 0x00000010050b7221 */ /* 0x142fe20000000000 */
[----:B------:R-:W-:Y:S01]  /*0b80*/  FADD R5, R5, -R16 ;  /* 0x8000001005057221 */ /* 0x000fe20000000000 */
[C-C-:B------:R-:W-:Y:S01]  /*0b90*/  FADD R10, R4.reuse, R15.reuse ;  /* 0x0000000f040a7221 */ /* 0x140fe20000000000 */
[----:B------:R-:W-:-:S04]  /*0ba0*/  FADD R4, R4, -R15 ;  /* 0x8000000f04047221 */ /* 0x000fc80000000000 */
[----:B------:R0:W-:Y:S04]  /*0bb0*/  STS.64 [R12], R10 ;  /* 0x0000000a0c007388 */ /* 0x0001e80000000a00 */
[----:B------:R0:W-:Y:S02]  /*0bc0*/  STS.64 [R12+0x100], R4 ;  /* 0x000100040c007388 */ /* 0x0001e40000000a00 */
.L_x_11:
[----:B------:R-:W-:Y:S05]  /*0bd0*/  BSYNC.RECONVERGENT B0 ;  /* 0x0000000000007941 */ /* 0x000fea0003800200 */
.L_x_10:
[----:B------:R-:W-:Y:S06]  /*0be0*/  BAR.SYNC.DEFER_BLOCKING 0x0 ;  /* 0x0000000000007b1d */ /* 0x000fec0000010000 */
[----:B------:R-:W-:Y:S04]  /*0bf0*/  BSSY.RECONVERGENT B0, `(.L_x_12) ;  /* 0x0000015000007945 */ /* 0x000fe80003800200 */
[----:B------:R-:W-:Y:S05]  /*0c00*/  @P0 BRA `(.L_x_13) ;  /* 0x00000000004c0947 */ /* 0x000fea0003800000 */
[----:B------:R-:W-:Y:S02]  /*0c10*/  SHF.L.U32 R6, R6, 0x2, RZ ;  /* 0x0000000206067819 */ /* 0x000fe400000006ff */
[----:B0-----:R-:W-:Y:S02]  /*0c20*/  LOP3.LUT R5, R0, 0x380, RZ, 0xc0, !PT ;  /* 0x0000038000057812 */ /* 0x001fe400078ec0ff */
[----:B------:R-:W-:Y:S02]  /*0c30*/  SHF.L.U32 R6, R6, 0x2, RZ ;  /* 0x0000000206067819 */ /* 0x000fe400000006ff */
[----:B----4-:R-:W-:Y:S02]  /*0c40*/  LOP3.LUT R4, R5, 0x7f, R0, 0xf8, !PT ;  /* 0x0000007f05047812 */ /* 0x010fe400078ef800 */
[----:B------:R-:W0:Y:S02]  /*0c50*/  LDC R9, c[0x3][R6] ;  /* 0x00c0000006097b82 */ /* 0x000e240000000800 */
[----:B---3--:R-:W-:-:S05]  /*0c60*/  LEA R11, R4, R3, 0x3 ;  /* 0x00000003040b7211 */ /* 0x008fca00078e18ff */
[----:B-12---:R-:W0:Y:S01]  /*0c70*/  LDS.64 R12, [R11+0x200] ;  /* 0x000200000b0c7984 */ /* 0x006e220000000a00 */
        /* <DEDUP_REMOVED lines=12> */
.L_x_13:
[----:B------:R-:W-:Y:S05]  /*0d40*/  BSYNC.RECONVERGENT B0 ;  /* 0x0000000000007941 */ /* 0x000fea0003800200 */
.L_x_12:
        /* <DEDUP_REMOVED lines=8> */
[----:B------:R-:W-:-:S05]  /*0dd0*/  LEA R4, R4, R3, 0x3 ;  /* 0x0000000304047211 */ /* 0x000fca00078e18ff */
[----:B-123--:R-:W0:Y:S01]  /*0de0*/  LDS.64 R12, [R4+0x400] ;  /* 0x00040000040c7984 */ /* 0x00ee220000000a00 */
        /* <DEDUP_REMOVED lines=12> */
.L_x_15:
[----:B------:R-:W-:Y:S05]  /*0eb0*/  BSYNC.RECONVERGENT B0 ;  /* 0x0000000000007941 */ /* 0x000fea0003800200 */
.L_x_14:
[----:B------:R-:W-:Y:S01]  /*0ec0*/  BAR.SYNC.DEFER_BLOCKING 0x0 ;  /* 0x0000000000007b1d */ /* 0x000fe20000010000 */
[----:B------:R-:W-:-:S05]  /*0ed0*/  ISETP.GT.U32.AND P0, PT, R0, 0xff, PT ;  /* 0x000000ff0000780c */ /* 0x000fca0003f04070 */
[----:B------:R-:W-:Y:S08]  /*0ee0*/  BSSY.RECONVERGENT B0, `(.L_x_16) ;  /* 0x0000011000007945 */ /* 0x000ff00003800200 */
[----:B------:R-:W-:Y:S05]  /*0ef0*/  @P0 BRA `(.L_x_17) ;  /* 0x00000000003c0947 */ /* 0x000fea0003800000 */
[----:B------:R-:W-:Y:S01]  /*0f00*/  SHF.L.U32 R0, R0, 0x2, RZ ;  /* 0x0000000200007819 */ /* 0x000fe200000006ff */
[----:B0--34-:R-:W0:Y:S03]  /*0f10*/  LDS.64 R10, [R8+0x800] ;  /* 0x00080000080a7984 */ /* 0x019e260000000a00 */
[----:B------:R-:W0:Y:S01]  /*0f20*/  LDC R3, c[0x3][R0] ;  /* 0x00c0000000037b82 */ /* 0x000e220000000800 */
[----:B------:R-:W3:Y:S07]  /*0f30*/  LDS.64 R6, [R8] ;  /* 0x0000000008067984 */ /* 0x000eee0000000a00 */
[----:B------:R-:W1:Y:S01]  /*0f40*/  LDC R4, c[0x3][R0+0x400] ;  /* 0x00c1000000047b82 */ /* 0x000e620000000800 */
[-C--:B0-----:R-:W-:Y:S01]  /*0f50*/  FMUL R5, R3, R11.reuse ;  /* 0x0000000b03057220 */ /* 0x081fe20000400000 */
[----:B-12---:R-:W-:-:S03]  /*0f60*/  FMUL R12, R4, R11 ;  /* 0x0000000b040c7220 */ /* 0x006fc60000400000 */
[-C--:B------:R-:W-:Y:S01]  /*0f70*/  FFMA R4, R4, R10.reuse, R5 ;  /* 0x0000000a04047223 */ /* 0x080fe20000000005 */
[----:B------:R-:W-:-:S03]  /*0f80*/  FFMA R3, R3, R10, -R12 ;  /* 0x0000000a03037223 */ /* 0x000fc6000000080c */
[C-C-:B---3--:R-:W-:Y:S01]  /*0f90*/  FADD R5, R7.reuse, R4.reuse ;  /* 0x0000000407057221 */ /* 0x148fe20000000000 */
[----:B------:R-:W-:Y:S01]  /*0fa0*/  FADD R7, R7, -R4 ;  /* 0x8000000407077221 */ /* 0x000fe20000000000 */
[C-C-:B------:R-:W-:Y:S01]  /*0fb0*/  FADD R4, R6.reuse, R3.reuse ;  /* 0x0000000306047221 */ /* 0x140fe20000000000 */
[----:B------:R-:W-:-:S04]  /*0fc0*/  FADD R6, R6, -R3 ;  /* 0x8000000306067221 */ /* 0x000fc80000000000 */
[----:B------:R0:W-:Y:S04]  /*0fd0*/  STS.64 [R8], R4 ;  /* 0x0000000408007388 */ /* 0x0001e80000000a00 */
[----:B------:R0:W-:Y:S02]  /*0fe0*/  STS.64 [R8+0x800], R6 ;  /* 0x0008000608007388 */ /* 0x0001e40000000a00 */
.L_x_17:
[----:B------:R-:W-:Y:S05]  /*0ff0*/  BSYNC.RECONVERGENT B0 ;  /* 0x0000000000007941 */ /* 0x000fea0003800200 */
.L_x_16:
[----:B------:R-:W-:Y:S08]  /*1000*/  BAR.SYNC.DEFER_BLOCKING 0x0 ;  /* 0x0000000000007b1d */ /* 0x000ff00000010000 */
[----:B0---4-:R-:W0:Y:S01]  /*1010*/  LDC.64 R4, c[0x0][0x388] ;  /* 0x0000e200ff047b82 */ /* 0x011e220000000a00 */
[----:B------:R-:W4:Y:S01]  /*1020*/  LDS.64 R8, [R8] ;  /* 0x0000000008087984 */ /* 0x000f220000000a00 */
[----:B0-----:R-:W-:-:S05]  /*1030*/  IMAD.WIDE.U32 R2, R2, 0x8, R4 ;  /* 0x0000000802027825 */ /* 0x001fca00078e0004 */
[----:B----4-:R-:W-:Y:S01]  /*1040*/  STG.E.64 desc[UR6][R2.64], R8 ;  /* 0x0000000802007986 */ /* 0x010fe2000c101b06 */
[----:B------:R-:W-:Y:S05]  /*1050*/  EXIT ;  /* 0x000000000000794d */ /* 0x000fea0003800000 */
.L_x_18:
[----:B------:R-:W-:-:S00]  /*1060*/  BRA `(.L_x_18) ;  /* 0xfffffffc00fc7947 */ /* 0x000fc0000383ffff */
[----:B------:R-:W-:-:S00]  /*1070*/  NOP ;  /* 0x0000000000007918 */ /* 0x000fc00000000000 */
        /* <DEDUP_REMOVED lines=8> */
.L_x_19:


//--------------------- .nv.shared._Z20fft512_simple_kernelPK6float2PS_i --------------------------
	.section	.nv.shared._Z20fft512_simple_kernelPK6float2PS_i,"aw",@nobits
	.sectionflags	@""
	.align	16
	.zero		1024


//--------------------- .nv.shared.reserved.0     --------------------------
	.section	.nv.shared.reserved.0,"aw",@nobits
	.weak		__nv_reservedSMEM_offset_0_alias
	.size		__nv_reservedSMEM_offset_0_alias, 0, 64
	.other		__nv_reservedSMEM_offset_0_alias,@"STO_CUDA_RESERVED_SHARED STV_DEFAULT"
__nv_reservedSMEM_offset_0_alias:
	.zero		0
	.zero		64


//--------------------- .nv.constant0._Z20fft512_simple_kernelPK6float2PS_i --------------------------
	.section	.nv.constant0._Z20fft512_simple_kernelPK6float2PS_i,"a",@progbits
	.sectionflags	@""
	.align	4
.nv.constant0._Z20fft512_simple_kernelPK6float2PS_i:
	.zero		916


//--------------------- SYMBOLS --------------------------

	.type		.nv.reservedSmem.offset0,@object
	.size		.nv.reservedSmem.offset0,0x4
	.type		.nv.reservedSmem.cap,@object
	.size		.nv.reservedSmem.cap,0x4
